//
// Generated by NVIDIA NVVM Compiler
//
// Compiler Build ID: CL-36424714
// Cuda compilation tools, release 13.0, V13.0.88
// Based on NVVM 20.0.0
//

.version 9.0
.target sm_100
.address_size 64

	// .globl	_Z10cuda_hellov
.extern .func  (.param .b32 func_retval0) vprintf
(
	.param .b64 vprintf_param_0,
	.param .b64 vprintf_param_1
)
;
.global .align 1 .b8 $str[35] = {67, 105, 97, 111, 32, 98, 101, 108, 108, 105, 32, 102, 114, 111, 109, 32, 98, 108, 111, 99, 107, 32, 37, 100, 32, 99, 111, 114, 101, 32, 37, 100, 33, 10};

.visible .entry _Z10cuda_hellov()
{
	.local .align 8 .b8 	__local_depot0[8];
	.reg .b64 	%SP;
	.reg .b64 	%SPL;
	.reg .b32 	%r<5>;
	.reg .b64 	%rd<5>;

	mov.u64 	%SPL, __local_depot0;
	cvta.local.u64 	%SP, %SPL;
	add.u64 	%rd1, %SP, 0;
	add.u64 	%rd2, %SPL, 0;
	mov.u32 	%r1, %tid.x;
	mov.u32 	%r2, %ctaid.x;
	st.local.v2.u32 	[%rd2], {%r2, %r1};
	mov.u64 	%rd3, $str;
	cvta.global.u64 	%rd4, %rd3;
	{ // callseq 0, 0
	.param .b64 param0;
	st.param.b64 	[param0], %rd4;
	.param .b64 param1;
	st.param.b64 	[param1], %rd1;
	.param .b32 retval0;
	call.uni (retval0), 
	vprintf, 
	(
	param0, 
	param1
	);
	ld.param.b32 	%r3, [retval0];
	} // callseq 0
	ret;

}


// ===== COMPILED SASS (sm_100) =====

	.target	sm_100

	.elftype	@"ET_EXEC"


//--------------------- .note.nv.tkinfo           --------------------------
	.section	.note.nv.tkinfo,"",@"SHT_NOTE"
	.sectionflags	@"SHF_NOTE_NV_TKINFO"
	.tkinfo
        /*0018*/ 	.word	0x00000002
        /*0030*/ 	.string	""
        /*0030*/ 	.string	"ptxas"
        /*0030*/ 	.string	"Cuda compilation tools, release 13.0, V13.0.88"
        /*0030*/ 	.string	"Build cuda_13.0.r13.0/compiler.36424714_0"
        /*0030*/ 	.string	"-arch sm_100 -m 64 "



//--------------------- .note.nv.cuinfo           --------------------------
	.section	.note.nv.cuinfo,"",@"SHT_NOTE"
	.sectionflags	@"SHF_NOTE_NV_CUINFO"
        /*0018*/ 	.short	0x0002
        /*001a*/ 	.short	0x0064
        /*001c*/ 	.short	0x0082
	.zero		2


//--------------------- .nv.info                  --------------------------
	.section	.nv.info,"",@"SHT_CUDA_INFO"
	.align	4


	//----- nvinfo : EIATTR_REGCOUNT
	.align		4
        /*0000*/ 	.byte	0x04, 0x2f
        /*0002*/ 	.short	(.L_2 - .L_1)
	.align		4
.L_1:
        /*0004*/ 	.word	index@(_Z10cuda_hellov)
        /*0008*/ 	.word	0x00000018


	//----- nvinfo : EIATTR_FRAME_SIZE
	.align		4
.L_2:
        /*000c*/ 	.byte	0x04, 0x11
        /*000e*/ 	.short	(.L_4 - .L_3)
	.align		4
.L_3:
        /*0010*/ 	.word	index@(_Z10cuda_hellov)
        /*0014*/ 	.word	0x00000008


	//----- nvinfo : EIATTR_MIN_STACK_SIZE
	.align		4
.L_4:
        /*0018*/ 	.byte	0x04, 0x12
        /*001a*/ 	.short	(.L_6 - .L_5)
	.align		4
.L_5:
        /*001c*/ 	.word	index@(_Z10cuda_hellov)
        /*0020*/ 	.word	0x00000008
.L_6:


//--------------------- .nv.compat                --------------------------
	.section	.nv.compat,"",@"SHT_CUDA_COMPAT_INFO"
	.align	4
        /*0000*/ 	.byte	0x02, 0x09, 0x00, 0x00, 0x02, 0x02, 0x01, 0x00, 0x02, 0x05, 0x05, 0x00, 0x03, 0x07, 0x01, 0x01
        /*0010*/ 	.byte	0x02, 0x03, 0x00, 0x00, 0x02, 0x06, 0x01, 0x00, 0x04, 0x0b, 0x08, 0x00, 0x09, 0x00, 0x00, 0x00
        /*0020*/ 	.byte	0x00, 0x00, 0x00, 0x00


//--------------------- .nv.info._Z10cuda_hellov  --------------------------
	.section	.nv.info._Z10cuda_hellov,"",@"SHT_CUDA_INFO"
	.sectionflags	@""
	.align	4


	//----- nvinfo : EIATTR_CUDA_API_VERSION
	.align		4
        /*0000*/ 	.byte	0x04, 0x37
        /*0002*/ 	.short	(.L_8 - .L_7)
.L_7:
        /*0004*/ 	.word	0x00000082


	//----- nvinfo : EIATTR_SPARSE_MMA_MASK
	.align		4
.L_8:
        /*0008*/ 	.byte	0x03, 0x50
        /*000a*/ 	.short	0x0000


	//----- nvinfo : EIATTR_MAXREG_COUNT
	.align		4
        /*000c*/ 	.byte	0x03, 0x1b
        /*000e*/ 	.short	0x00ff


	//----- nvinfo : EIATTR_EXTERNS
	.align		4
        /*0010*/ 	.byte	0x04, 0x0f
        /*0012*/ 	.short	(.L_10 - .L_9)


	//   ....[0]....
	.align		4
.L_9:
        /*0014*/ 	.word	index@(vprintf)


	//----- nvinfo : EIATTR_MERCURY_ISA_VERSION
	.align		4
.L_10:
        /*0018*/ 	.byte	0x03, 0x5f
        /*001a*/ 	.short	0x0101


	//----- nvinfo : EIATTR_VRC_CTA_INIT_COUNT
	.align		4
        /*001c*/ 	.byte	0x02, 0x4a
	.zero		1
	.zero		1


	//----- nvinfo : EIATTR_SYSCALL_OFFSETS
	.align		4
        /*0020*/ 	.byte	0x04, 0x46
        /*0022*/ 	.short	(.L_12 - .L_11)


	//   ....[0]....
.L_11:
        /*0024*/ 	.word	0x000000f0


	//----- nvinfo : EIATTR_EXIT_INSTR_OFFSETS
	.align		4
.L_12:
        /*0028*/ 	.byte	0x04, 0x1c
        /*002a*/ 	.short	(.L_14 - .L_13)


	//   ....[0]....
.L_13:
        /*002c*/ 	.word	0x00000100


	//----- nvinfo : EIATTR_SW_WAR
	.align		4
.L_14:
        /*0030*/ 	.byte	0x04, 0x36
        /*0032*/ 	.short	(.L_16 - .L_15)
.L_15:
        /*0034*/ 	.word	0x00000008
.L_16:


//--------------------- .nv.callgraph             --------------------------
	.section	.nv.callgraph,"",@"SHT_CUDA_CALLGRAPH"
	.align	4
	.sectionentsize	8
	.align		4
        /*0000*/ 	.word	0x00000000
	.align		4
        /*0004*/ 	.word	0xffffffff
	.align		4
        /*0008*/ 	.word	index@(_Z10cuda_hellov)
	.align		4
        /*000c*/ 	.word	index@(vprintf)
	.align		4
        /*0010*/ 	.word	0x00000000
	.align		4
        /*0014*/ 	.word	0xfffffffe
	.align		4
        /*0018*/ 	.word	0x00000000
	.align		4
        /*001c*/ 	.word	0xfffffffd
	.align		4
        /*0020*/ 	.word	0x00000000
	.align		4
        /*0024*/ 	.word	0xfffffffc


//--------------------- .nv.constant4             --------------------------
	.section	.nv.constant4,"a",@progbits
	.align	8
	.align		8
.nv.constant4:
        /*0000*/ 	.dword	vprintf
	.align		8
        /*0008*/ 	.dword	$str


//--------------------- .text._Z10cuda_hellov     --------------------------
	.section	.text._Z10cuda_hellov,"ax",@progbits
	.align	128
        .global         _Z10cuda_hellov
        .type           _Z10cuda_hellov,@function
        .size           _Z10cuda_hellov,(.L_x_2 - _Z10cuda_hellov)
        .other          _Z10cuda_hellov,@"STO_CUDA_ENTRY STV_DEFAULT"
_Z10cuda_hellov:
.text._Z10cuda_hellov:
[----:B------:R-:W0:Y:S01]  /*0000*/  LDC R1, c[0x0][0x37c] ;  /* 0x0000df00ff017b82 */ /* 0x000e220000000800 */
[----:B------:R-:W1:Y:S01]  /*0010*/  S2R R9, SR_TID.X ;  /* 0x0000000000097919 */ /* 0x000e620000002100 */
[----:B0-----:R-:W-:Y:S01]  /*0020*/  VIADD R1, R1, 0xfffffff8 ;  /* 0xfffffff801017836 */ /* 0x001fe20000000000 */
[----:B------:R-:W-:Y:S01]  /*0030*/  MOV R0, 0x0 ;  /* 0x0000000000007802 */ /* 0x000fe20000000f00 */
[----:B------:R-:W0:Y:S01]  /*0040*/  LDCU UR4, c[0x0][0x2f8] ;  /* 0x00005f00ff0477ac */ /* 0x000e220008000800 */
[----:B------:R-:W1:Y:S03]  /*0050*/  S2R R8, SR_CTAID.X ;  /* 0x0000000000087919 */ /* 0x000e660000002500 */
[----:B------:R2:W3:Y:S01]  /*0060*/  LDC.64 R2, c[0x4][R0] ;  /* 0x0100000000027b82 */ /* 0x0004e20000000a00 */
[----:B------:R-:W4:Y:S01]  /*0070*/  LDCU.64 UR6, c[0x4][0x8] ;  /* 0x01000100ff0677ac */ /* 0x000f220008000a00 */
[----:B------:R-:W5:Y:S01]  /*0080*/  LDCU UR5, c[0x0][0x2fc] ;  /* 0x00005f80ff0577ac */ /* 0x000f620008000800 */
[----:B0-----:R-:W-:Y:S01]  /*0090*/  IADD3 R6, P0, PT, R1, UR4, RZ ;  /* 0x0000000401067c10 */ /* 0x001fe2000ff1e0ff */
[----:B----4-:R-:W-:Y:S01]  /*00a0*/  IMAD.U32 R4, RZ, RZ, UR6 ;  /* 0x00000006ff047e24 */ /* 0x010fe2000f8e00ff */
[----:B------:R-:W-:-:S03]  /*00b0*/  MOV R5, UR7 ;  /* 0x0000000700057c02 */ /* 0x000fc60008000f00 */
[----:B-----5:R-:W-:Y:S01]  /*00c0*/  IMAD.X R7, RZ, RZ, UR5, P0 ;  /* 0x00000005ff077e24 */ /* 0x020fe200080e06ff */
[----:B-1----:R2:W-:Y:S07]  /*00d0*/  STL.64 [R1], R8 ;  /* 0x0000000801007387 */ /* 0x0025ee0000100a00 */
[----:B------:R-:W-:-:S07]  /*00e0*/  LEPC R20, `(.L_x_0) ;  /* 0x000000001014794e */ /* 0x000fce0000000000 */
[----:B--23--:R-:W-:Y:S05]  /*00f0*/  CALL.ABS.NOINC R2 ;  /* 0x0000000002007343 */ /* 0x00cfea0003c00000 */
.L_x_0:
[----:B------:R-:W-:Y:S05]  /*0100*/  EXIT ;  /* 0x000000000000794d */ /* 0x000fea0003800000 */
.L_x_1:
[----:B------:R-:W-:-:S00]  /*0110*/  BRA `(.L_x_1) ;  /* 0xfffffffc00fc7947 */ /* 0x000fc0000383ffff */
[----:B------:R-:W-:-:S00]  /*0120*/  NOP ;  /* 0x0000000000007918 */ /* 0x000fc00000000000 */
        /* <DEDUP_REMOVED lines=13> */
.L_x_2:


//--------------------- .nv.global.init           --------------------------
	.section	.nv.global.init,"aw",@progbits
.nv.global.init:
	.type		$str,@object
	.size		$str,(.L_0 - $str)
$str:
        /*0000*/ 	.byte	0x43, 0x69, 0x61, 0x6f, 0x20, 0x62, 0x65, 0x6c, 0x6c, 0x69, 0x20, 0x66, 0x72, 0x6f, 0x6d, 0x20
        /*0010*/ 	.byte	0x62, 0x6c, 0x6f, 0x63, 0x6b, 0x20, 0x25, 0x64, 0x20, 0x63, 0x6f, 0x72, 0x65, 0x20, 0x25, 0x64
        /*0020*/ 	.byte	0x21, 0x0a, 0x00
.L_0:


//--------------------- .nv.shared.reserved.0     --------------------------
	.section	.nv.shared.reserved.0,"aw",@nobits
	.weak		__nv_reservedSMEM_offset_0_alias
	.size		__nv_reservedSMEM_offset_0_alias, 0, 64
	.other		__nv_reservedSMEM_offset_0_alias,@"STO_CUDA_RESERVED_SHARED STV_DEFAULT"
__nv_reservedSMEM_offset_0_alias:
	.zero		0
	.zero		64


//--------------------- .nv.constant0._Z10cuda_hellov --------------------------
	.section	.nv.constant0._Z10cuda_hellov,"a",@progbits
	.sectionflags	@""
	.align	4
.nv.constant0._Z10cuda_hellov:
	.zero		896


//--------------------- SYMBOLS --------------------------

	.type		.nv.reservedSmem.offset0,@object
	.size		.nv.reservedSmem.offset0,0x4
	.type		vprintf,@function
